//
// Generated by NVIDIA NVVM Compiler
//
// Compiler Build ID: CL-36424714
// Cuda compilation tools, release 13.0, V13.0.88
// Based on NVVM 20.0.0
//

.version 9.0
.target sm_100
.address_size 64

	// .globl	_Z3addiPfS_

.visible .entry _Z3addiPfS_(
	.param .u32 _Z3addiPfS__param_0,
	.param .u64 .ptr .align 1 _Z3addiPfS__param_1,
	.param .u64 .ptr .align 1 _Z3addiPfS__param_2
)
{
	.reg .pred 	%p<2>;
	.reg .b32 	%r<6>;
	.reg .b32 	%f<3>;
	.reg .b64 	%rd<8>;

	ld.param.u32 	%r2, [_Z3addiPfS__param_0];
	ld.param.u64 	%rd1, [_Z3addiPfS__param_1];
	ld.param.u64 	%rd2, [_Z3addiPfS__param_2];
	mov.u32 	%r3, %ctaid.x;
	mov.u32 	%r4, %ntid.x;
	mov.u32 	%r5, %tid.x;
	mad.lo.s32 	%r1, %r3, %r4, %r5;
	setp.ge.s32 	%p1, %r1, %r2;
	@%p1 bra 	$L__BB0_2;
	cvta.to.global.u64 	%rd3, %rd1;
	cvta.to.global.u64 	%rd4, %rd2;
	mul.wide.s32 	%rd5, %r1, 4;
	add.s64 	%rd6, %rd3, %rd5;
	ld.global.f32 	%f1, [%rd6];
	add.f32 	%f2, %f1, 0f3F800000;
	add.s64 	%rd7, %rd4, %rd5;
	st.global.f32 	[%rd7], %f2;
$L__BB0_2:
	ret;

}


// ===== COMPILED SASS (sm_100) =====

	.target	sm_100

	.elftype	@"ET_EXEC"


//--------------------- .note.nv.tkinfo           --------------------------
	.section	.note.nv.tkinfo,"",@"SHT_NOTE"
	.sectionflags	@"SHF_NOTE_NV_TKINFO"
	.tkinfo
        /*0018*/ 	.word	0x00000002
        /*0030*/ 	.string	""
        /*0030*/ 	.string	"ptxas"
        /*0030*/ 	.string	"Cuda compilation tools, release 13.0, V13.0.88"
        /*0030*/ 	.string	"Build cuda_13.0.r13.0/compiler.36424714_0"
        /*0030*/ 	.string	"-arch sm_100 -m 64 "



//--------------------- .note.nv.cuinfo           --------------------------
	.section	.note.nv.cuinfo,"",@"SHT_NOTE"
	.sectionflags	@"SHF_NOTE_NV_CUINFO"
        /*0018*/ 	.short	0x0002
        /*001a*/ 	.short	0x0064
        /*001c*/ 	.short	0x0082
	.zero		2


//--------------------- .nv.info                  --------------------------
	.section	.nv.info,"",@"SHT_CUDA_INFO"
	.align	4


	//----- nvinfo : EIATTR_REGCOUNT
	.align		4
        /*0000*/ 	.byte	0x04, 0x2f
        /*0002*/ 	.short	(.L_1 - .L_0)
	.align		4
.L_0:
        /*0004*/ 	.word	index@(_Z3addiPfS_)
        /*0008*/ 	.word	0x0000000a


	//----- nvinfo : EIATTR_FRAME_SIZE
	.align		4
.L_1:
        /*000c*/ 	.byte	0x04, 0x11
        /*000e*/ 	.short	(.L_3 - .L_2)
	.align		4
.L_2:
        /*0010*/ 	.word	index@(_Z3addiPfS_)
        /*0014*/ 	.word	0x00000000


	//----- nvinfo : EIATTR_MIN_STACK_SIZE
	.align		4
.L_3:
        /*0018*/ 	.byte	0x04, 0x12
        /*001a*/ 	.short	(.L_5 - .L_4)
	.align		4
.L_4:
        /*001c*/ 	.word	index@(_Z3addiPfS_)
        /*0020*/ 	.word	0x00000000
.L_5:


//--------------------- .nv.compat                --------------------------
	.section	.nv.compat,"",@"SHT_CUDA_COMPAT_INFO"
	.align	4
        /*0000*/ 	.byte	0x02, 0x09, 0x00, 0x00, 0x02, 0x02, 0x01, 0x00, 0x02, 0x05, 0x05, 0x00, 0x03, 0x07, 0x01, 0x01
        /*0010*/ 	.byte	0x02, 0x03, 0x00, 0x00, 0x02, 0x06, 0x01, 0x00, 0x04, 0x0b, 0x08, 0x00, 0x09, 0x00, 0x00, 0x00
        /*0020*/ 	.byte	0x00, 0x00, 0x00, 0x00


//--------------------- .nv.info._Z3addiPfS_      --------------------------
	.section	.nv.info._Z3addiPfS_,"",@"SHT_CUDA_INFO"
	.sectionflags	@""
	.align	4


	//----- nvinfo : EIATTR_CUDA_API_VERSION
	.align		4
        /*0000*/ 	.byte	0x04, 0x37
        /*0002*/ 	.short	(.L_7 - .L_6)
.L_6:
        /*0004*/ 	.word	0x00000082


	//----- nvinfo : EIATTR_KPARAM_INFO
	.align		4
.L_7:
        /*0008*/ 	.byte	0x04, 0x17
        /*000a*/ 	.short	(.L_9 - .L_8)
.L_8:
        /*000c*/ 	.word	0x00000000
        /*0010*/ 	.short	0x0002
        /*0012*/ 	.short	0x0010
        /*0014*/ 	.byte	0x00, 0xf5, 0x21, 0x00


	//----- nvinfo : EIATTR_KPARAM_INFO
	.align		4
.L_9:
        /*0018*/ 	.byte	0x04, 0x17
        /*001a*/ 	.short	(.L_11 - .L_10)
.L_10:
        /*001c*/ 	.word	0x00000000
        /*0020*/ 	.short	0x0001
        /*0022*/ 	.short	0x0008
        /*0024*/ 	.byte	0x00, 0xf5, 0x21, 0x00


	//----- nvinfo : EIATTR_KPARAM_INFO
	.align		4
.L_11:
        /*0028*/ 	.byte	0x04, 0x17
        /*002a*/ 	.short	(.L_13 - .L_12)
.L_12:
        /*002c*/ 	.word	0x00000000
        /*0030*/ 	.short	0x0000
        /*0032*/ 	.short	0x0000
        /*0034*/ 	.byte	0x00, 0xf0, 0x11, 0x00


	//----- nvinfo : EIATTR_SPARSE_MMA_MASK
	.align		4
.L_13:
        /*0038*/ 	.byte	0x03, 0x50
        /*003a*/ 	.short	0x0000


	//----- nvinfo : EIATTR_MAXREG_COUNT
	.align		4
        /*003c*/ 	.byte	0x03, 0x1b
        /*003e*/ 	.short	0x00ff


	//----- nvinfo : EIATTR_MERCURY_ISA_VERSION
	.align		4
        /*0040*/ 	.byte	0x03, 0x5f
        /*0042*/ 	.short	0x0101


	//----- nvinfo : EIATTR_VRC_CTA_INIT_COUNT
	.align		4
        /*0044*/ 	.byte	0x02, 0x4a
	.zero		1
	.zero		1


	//----- nvinfo : EIATTR_EXIT_INSTR_OFFSETS
	.align		4
        /*0048*/ 	.byte	0x04, 0x1c
        /*004a*/ 	.short	(.L_15 - .L_14)


	//   ....[0]....
.L_14:
        /*004c*/ 	.word	0x00000070


	//   ....[1]....
        /*0050*/ 	.word	0x00000100


	//----- nvinfo : EIATTR_CBANK_PARAM_SIZE
	.align		4
.L_15:
        /*0054*/ 	.byte	0x03, 0x19
        /*0056*/ 	.short	0x0018


	//----- nvinfo : EIATTR_PARAM_CBANK
	.align		4
        /*0058*/ 	.byte	0x04, 0x0a
        /*005a*/ 	.short	(.L_17 - .L_16)
	.align		4
.L_16:
        /*005c*/ 	.word	index@(.nv.constant0._Z3addiPfS_)
        /*0060*/ 	.short	0x0380
        /*0062*/ 	.short	0x0018


	//----- nvinfo : EIATTR_SW_WAR
	.align		4
.L_17:
        /*0064*/ 	.byte	0x04, 0x36
        /*0066*/ 	.short	(.L_19 - .L_18)
.L_18:
        /*0068*/ 	.word	0x00000008
.L_19:


//--------------------- .nv.callgraph             --------------------------
	.section	.nv.callgraph,"",@"SHT_CUDA_CALLGRAPH"
	.align	4
	.sectionentsize	8
	.align		4
        /*0000*/ 	.word	0x00000000
	.align		4
        /*0004*/ 	.word	0xffffffff
	.align		4
        /*0008*/ 	.word	0x00000000
	.align		4
        /*000c*/ 	.word	0xfffffffe
	.align		4
        /*0010*/ 	.word	0x00000000
	.align		4
        /*0014*/ 	.word	0xfffffffd
	.align		4
        /*0018*/ 	.word	0x00000000
	.align		4
        /*001c*/ 	.word	0xfffffffc


//--------------------- .text._Z3addiPfS_         --------------------------
	.section	.text._Z3addiPfS_,"ax",@progbits
	.align	128
        .global         _Z3addiPfS_
        .type           _Z3addiPfS_,@function
        .size           _Z3addiPfS_,(.L_x_1 - _Z3addiPfS_)
        .other          _Z3addiPfS_,@"STO_CUDA_ENTRY STV_DEFAULT"
_Z3addiPfS_:
.text._Z3addiPfS_:
[----:B------:R-:W-:Y:S01]  /*0000*/  LDC R1, c[0x0][0x37c] ;  /* 0x0000df00ff017b82 */ /* 0x000fe20000000800 */
[----:B------:R-:W0:Y:S07]  /*0010*/  S2R R0, SR_TID.X ;  /* 0x0000000000007919 */ /* 0x000e2e0000002100 */
[----:B------:R-:W0:Y:S01]  /*0020*/  S2UR UR4, SR_CTAID.X ;  /* 0x00000000000479c3 */ /* 0x000e220000002500 */
[----:B------:R-:W1:Y:S07]  /*0030*/  LDCU UR5, c[0x0][0x380] ;  /* 0x00007000ff0577ac */ /* 0x000e6e0008000800 */
[----:B------:R-:W0:Y:S02]  /*0040*/  LDC R7, c[0x0][0x360] ;  /* 0x0000d800ff077b82 */ /* 0x000e240000000800 */
[----:B0-----:R-:W-:-:S05]  /*0050*/  IMAD R7, R7, UR4, R0 ;  /* 0x0000000407077c24 */ /* 0x001fca000f8e0200 */
[----:B-1----:R-:W-:-:S13]  /*0060*/  ISETP.GE.AND P0, PT, R7, UR5, PT ;  /* 0x0000000507007c0c */ /* 0x002fda000bf06270 */
[----:B------:R-:W-:Y:S05]  /*0070*/  @P0 EXIT ;  /* 0x000000000000094d */ /* 0x000fea0003800000 */
[----:B------:R-:W0:Y:S01]  /*0080*/  LDC.64 R2, c[0x0][0x388] ;  /* 0x0000e200ff027b82 */ /* 0x000e220000000a00 */
[----:B------:R-:W1:Y:S07]  /*0090*/  LDCU.64 UR4, c[0x0][0x358] ;  /* 0x00006b00ff0477ac */ /* 0x000e6e0008000a00 */
[----:B------:R-:W2:Y:S01]  /*00a0*/  LDC.64 R4, c[0x0][0x390] ;  /* 0x0000e400ff047b82 */ /* 0x000ea20000000a00 */
[----:B0-----:R-:W-:-:S06]  /*00b0*/  IMAD.WIDE R2, R7, 0x4, R2 ;  /* 0x0000000407027825 */ /* 0x001fcc00078e0202 */
[----:B-1----:R-:W3:Y:S01]  /*00c0*/  LDG.E R2, desc[UR4][R2.64] ;  /* 0x0000000402027981 */ /* 0x002ee2000c1e1900 */
[----:B--2---:R-:W-:-:S04]  /*00d0*/  IMAD.WIDE R4, R7, 0x4, R4 ;  /* 0x0000000407047825 */ /* 0x004fc800078e0204 */
[----:B---3--:R-:W-:-:S05]  /*00e0*/  FADD R7, R2, 1 ;  /* 0x3f80000002077421 */ /* 0x008fca0000000000 */
[----:B------:R-:W-:Y:S01]  /*00f0*/  STG.E desc[UR4][R4.64], R7 ;  /* 0x0000000704007986 */ /* 0x000fe2000c101904 */
[----:B------:R-:W-:Y:S05]  /*0100*/  EXIT ;  /* 0x000000000000794d */ /* 0x000fea0003800000 */
.L_x_0:
[----:B------:R-:W-:-:S00]  /*0110*/  BRA `(.L_x_0) ;  /* 0xfffffffc00fc7947 */ /* 0x000fc0000383ffff */
[----:B------:R-:W-:-:S00]  /*0120*/  NOP ;  /* 0x0000000000007918 */ /* 0x000fc00000000000 */
        /* <DEDUP_REMOVED lines=13> */
.L_x_1:


//--------------------- .nv.shared.reserved.0     --------------------------
	.section	.nv.shared.reserved.0,"aw",@nobits
	.weak		__nv_reservedSMEM_offset_0_alias
	.size		__nv_reservedSMEM_offset_0_alias, 0, 64
	.other		__nv_reservedSMEM_offset_0_alias,@"STO_CUDA_RESERVED_SHARED STV_DEFAULT"
__nv_reservedSMEM_offset_0_alias:
	.zero		0
	.zero		64


//--------------------- .nv.constant0._Z3addiPfS_ --------------------------
	.section	.nv.constant0._Z3addiPfS_,"a",@progbits
	.sectionflags	@""
	.align	4
.nv.constant0._Z3addiPfS_:
	.zero		920


//--------------------- SYMBOLS --------------------------

	.type		.nv.reservedSmem.offset0,@object
	.size		.nv.reservedSmem.offset0,0x4
